	.headerflags	@"EF_CUDA_TEXMODE_UNIFIED EF_CUDA_64BIT_ADDRESS EF_CUDA_ACCELERATORS EF_CUDA_SM90 EF_CUDA_VIRTUAL_SM(EF_CUDA_SM90)"
	.elftype	@"ET_EXEC"


//--------------------- .nv.info                  --------------------------
	.section	.nv.info,"",@"SHT_CUDA_INFO"
	.align	4


	//----- nvinfo : EIATTR_REGCOUNT
	.align		4
        /*0000*/ 	.byte	0x04, 0x2f
        /*0002*/ 	.short	(.L_1 - .L_0)
	.align		4
.L_0:
        /*0004*/ 	.word	index@(triton_poi_fused_leaky_relu_0)
        /*0008*/ 	.word	0x0000000c


	//----- nvinfo : EIATTR_MIN_STACK_SIZE
	.align		4
.L_1:
        /*000c*/ 	.byte	0x04, 0x12
        /*000e*/ 	.short	(.L_3 - .L_2)
	.align		4
.L_2:
        /*0010*/ 	.word	index@(triton_poi_fused_leaky_relu_0)
        /*0014*/ 	.word	0x00000000


	//----- nvinfo : EIATTR_FRAME_SIZE
	.align		4
.L_3:
        /*0018*/ 	.byte	0x04, 0x11
        /*001a*/ 	.short	(.L_5 - .L_4)
	.align		4
.L_4:
        /*001c*/ 	.word	index@(triton_poi_fused_leaky_relu_0)
        /*0020*/ 	.word	0x00000000


	//----- nvinfo : EIATTR_MIN_STACK_SIZE
	.align		4
.L_5:
        /*0024*/ 	.byte	0x04, 0x12
        /*0026*/ 	.short	(.L_7 - .L_6)
	.align		4
.L_6:
        /*0028*/ 	.word	index@(triton_poi_fused_leaky_relu_0)
        /*002c*/ 	.word	0x00000000
.L_7:


//--------------------- .nv.info.triton_poi_fused_leaky_relu_0 --------------------------
	.section	.nv.info.triton_poi_fused_leaky_relu_0,"",@"SHT_CUDA_INFO"
	.sectionflags	@""
	.align	4


	//----- nvinfo : EIATTR_CUDA_API_VERSION
	.align		4
        /*0000*/ 	.byte	0x04, 0x37
        /*0002*/ 	.short	(.L_9 - .L_8)
.L_8:
        /*0004*/ 	.word	0x0000007c


	//----- nvinfo : EIATTR_KPARAM_INFO
	.align		4
.L_9:
        /*0008*/ 	.byte	0x04, 0x17
        /*000a*/ 	.short	(.L_11 - .L_10)
.L_10:
        /*000c*/ 	.word	0x00000000
        /*0010*/ 	.short	0x0002
        /*0012*/ 	.short	0x0010
        /*0014*/ 	.byte	0x00, 0xf0, 0x11, 0x00


	//----- nvinfo : EIATTR_KPARAM_INFO
	.align		4
.L_11:
        /*0018*/ 	.byte	0x04, 0x17
        /*001a*/ 	.short	(.L_13 - .L_12)
.L_12:
        /*001c*/ 	.word	0x00000000
        /*0020*/ 	.short	0x0001
        /*0022*/ 	.short	0x0008
        /*0024*/ 	.byte	0x00, 0xf4, 0x21, 0x00


	//----- nvinfo : EIATTR_KPARAM_INFO
	.align		4
.L_13:
        /*0028*/ 	.byte	0x04, 0x17
        /*002a*/ 	.short	(.L_15 - .L_14)
.L_14:
        /*002c*/ 	.word	0x00000000
        /*0030*/ 	.short	0x0000
        /*0032*/ 	.short	0x0000
        /*0034*/ 	.byte	0x00, 0xf4, 0x21, 0x00


	//----- nvinfo : EIATTR_SPARSE_MMA_MASK
	.align		4
.L_15:
        /*0038*/ 	.byte	0x03, 0x50
        /*003a*/ 	.short	0x0000


	//----- nvinfo : EIATTR_MAXREG_COUNT
	.align		4
        /*003c*/ 	.byte	0x03, 0x1b
        /*003e*/ 	.short	0x00ff


	//----- nvinfo : EIATTR_EXIT_INSTR_OFFSETS
	.align		4
        /*0040*/ 	.byte	0x04, 0x1c
        /*0042*/ 	.short	(.L_17 - .L_16)


	//   ....[0]....
.L_16:
        /*0044*/ 	.word	0x00000170


	//   ....[1]....
        /*0048*/ 	.word	0x00000190


	//----- nvinfo : EIATTR_REQNTID
	.align		4
.L_17:
        /*004c*/ 	.byte	0x04, 0x10
        /*004e*/ 	.short	(.L_19 - .L_18)
.L_18:
        /*0050*/ 	.word	0x00000080
        /*0054*/ 	.word	0x00000001
        /*0058*/ 	.word	0x00000001


	//----- nvinfo : EIATTR_CRS_STACK_SIZE
	.align		4
.L_19:
        /*005c*/ 	.byte	0x04, 0x1e
        /*005e*/ 	.short	(.L_21 - .L_20)
.L_20:
        /*0060*/ 	.word	0x00000000


	//----- nvinfo : EIATTR_CBANK_PARAM_SIZE
	.align		4
.L_21:
        /*0064*/ 	.byte	0x03, 0x19
        /*0066*/ 	.short	0x0014


	//----- nvinfo : EIATTR_PARAM_CBANK
	.align		4
        /*0068*/ 	.byte	0x04, 0x0a
        /*006a*/ 	.short	(.L_23 - .L_22)
	.align		4
.L_22:
        /*006c*/ 	.word	index@(.nv.constant0.triton_poi_fused_leaky_relu_0)
        /*0070*/ 	.short	0x0210
        /*0072*/ 	.short	0x0014


	//----- nvinfo : EIATTR_SW_WAR
	.align		4
.L_23:
        /*0074*/ 	.byte	0x04, 0x36
        /*0076*/ 	.short	(.L_25 - .L_24)
.L_24:
        /*0078*/ 	.word	0x00000008
.L_25:


//--------------------- .nv.callgraph             --------------------------
	.section	.nv.callgraph,"",@"SHT_CUDA_CALLGRAPH"
	.align	4
	.sectionentsize	8
	.align		4
        /*0000*/ 	.word	0x00000000
	.align		4
        /*0004*/ 	.word	0xffffffff
	.align		4
        /*0008*/ 	.word	0x00000000
	.align		4
        /*000c*/ 	.word	0xfffffffe
	.align		4
        /*0010*/ 	.word	0x00000000
	.align		4
        /*0014*/ 	.word	0xfffffffd
	.align		4
        /*0018*/ 	.word	0x00000000
	.align		4
        /*001c*/ 	.word	0xfffffffc


//--------------------- .text.triton_poi_fused_leaky_relu_0 --------------------------
	.section	.text.triton_poi_fused_leaky_relu_0,"ax",@progbits
	.align	128
        .global         triton_poi_fused_leaky_relu_0
        .type           triton_poi_fused_leaky_relu_0,@function
        .size           triton_poi_fused_leaky_relu_0,(.L_x_3 - triton_poi_fused_leaky_relu_0)
        .other          triton_poi_fused_leaky_relu_0,@"STO_CUDA_ENTRY STV_DEFAULT"
triton_poi_fused_leaky_relu_0:
.text.triton_poi_fused_leaky_relu_0:
[----:B------:R-:W0:Y:S02]  /*0000*/  LDC R1, c[0x0][0x28] ;  /* 0x00000a00ff017b82 */ /* 0x000e240000000800 */
[----:B------:R-:W1:Y:S01]  /*0010*/  S2R R0, SR_TID.X ;  /* 0x0000000000007919 */ /* 0x000e620000002100 */
[----:B------:R-:W2:Y:S01]  /*0020*/  LDC.64 R4, c[0x0][0x218] ;  /* 0x00008600ff047b82 */ /* 0x000ea20000000a00 */
[----:B------:R-:W-:Y:S01]  /*0030*/  ULDC.64 UR4, c[0x0][0x208] ;  /* 0x0000820000047ab9 */ /* 0x000fe20000000a00 */
[----:B------:R-:W-:Y:S01]  /*0040*/  BSSY B0, `(.L_x_0) ;  /* 0x000000b000007945 */ /* 0x000fe20003800000 */
[----:B------:R-:W3:Y:S01]  /*0050*/  S2R R7, SR_CTAID.X ;  /* 0x0000000000077919 */ /* 0x000ee20000002500 */
[----:B------:R-:W-:Y:S01]  /*0060*/  CS2R R2, SRZ ;  /* 0x0000000000027805 */ /* 0x000fe2000001ff00 */
[----:B-1----:R-:W-:-:S05]  /*0070*/  IMAD.SHL.U32 R0, R0, 0x2, RZ ;  /* 0x0000000200007824 */ /* 0x002fca00078e00ff */
[----:B------:R-:W-:-:S05]  /*0080*/  LOP3.LUT R0, R0, 0xfe, RZ, 0xc0, !PT ;  /* 0x000000fe00007812 */ /* 0x000fca00078ec0ff */
[----:B---3--:R-:W-:-:S05]  /*0090*/  IMAD R7, R7, 0x100, R0 ;  /* 0x0000010007077824 */ /* 0x008fca00078e0200 */
[----:B------:R-:W-:-:S13]  /*00a0*/  ISETP.GE.AND P2, PT, R7, 0x100, PT ;  /* 0x000001000700780c */ /* 0x000fda0003f46270 */
[----:B--2---:R-:W-:Y:S05]  /*00b0*/  @P2 BRA `(.L_x_1) ;  /* 0x00000000000c2947 */ /* 0x004fea0003800000 */
[----:B------:R-:W1:Y:S02]  /*00c0*/  LDC.64 R2, c[0x0][0x210] ;  /* 0x00008400ff027b82 */ /* 0x000e640000000a00 */
[----:B-1----:R-:W-:-:S06]  /*00d0*/  IMAD.WIDE R2, R7, 0x4, R2 ;  /* 0x0000000407027825 */ /* 0x002fcc00078e0202 */
[----:B------:R-:W5:Y:S02]  /*00e0*/  LDG.E.64 R2, desc[UR4][R2.64] ;  /* 0x0000000402027981 */ /* 0x000f64000c1e1b00 */
.L_x_1:
[----:B------:R-:W-:Y:S05]  /*00f0*/  BSYNC B0 ;  /* 0x0000000000007941 */ /* 0x000fea0003800000 */
.L_x_0:
[----:B-----5:R-:W-:Y:S02]  /*0100*/  MOV R8, R2 ;  /* 0x0000000200087202 */ /* 0x020fe40000000f00 */
[----:B------:R-:W-:Y:S01]  /*0110*/  MOV R9, R3 ;  /* 0x0000000300097202 */ /* 0x000fe20000000f00 */
[----:B------:R-:W-:Y:S01]  /*0120*/  IMAD.WIDE R2, R7, 0x4, R4 ;  /* 0x0000000407027825 */ /* 0x000fe200078e0204 */
[----:B------:R-:W-:Y:S02]  /*0130*/  FSETP.GT.AND P0, PT, R8, RZ, PT ;  /* 0x000000ff0800720b */ /* 0x000fe40003f04000 */
[----:B------:R-:W-:-:S11]  /*0140*/  FSETP.GT.AND P1, PT, R9, RZ, PT ;  /* 0x000000ff0900720b */ /* 0x000fd60003f24000 */
[----:B------:R-:W-:Y:S02]  /*0150*/  @!P0 FMUL R8, R8, 0.10000000149011611938 ;  /* 0x3dcccccd08088820 */ /* 0x000fe40000400000 */
[----:B------:R-:W-:Y:S01]  /*0160*/  @!P1 FMUL R9, R9, 0.10000000149011611938 ;  /* 0x3dcccccd09099820 */ /* 0x000fe20000400000 */
[----:B------:R-:W-:Y:S06]  /*0170*/  @P2 EXIT ;  /* 0x000000000000294d */ /* 0x000fec0003800000 */
[----:B------:R-:W-:Y:S01]  /*0180*/  STG.E.64 desc[UR4][R2.64], R8 ;  /* 0x0000000802007986 */ /* 0x000fe2000c101b04 */
[----:B------:R-:W-:Y:S05]  /*0190*/  EXIT ;  /* 0x000000000000794d */ /* 0x000fea0003800000 */
.L_x_2:
[----:B------:R-:W-:-:S00]  /*01a0*/  BRA `(.L_x_2) ;  /* 0xfffffffc00fc7947 */ /* 0x000fc0000383ffff */
[----:B------:R-:W-:-:S00]  /*01b0*/  NOP ;  /* 0x0000000000007918 */ /* 0x000fc00000000000 */
        /* <DEDUP_REMOVED lines=12> */
.L_x_3:


//--------------------- .nv.constant0.triton_poi_fused_leaky_relu_0 --------------------------
	.section	.nv.constant0.triton_poi_fused_leaky_relu_0,"a",@progbits
	.sectionflags	@""
	.align	4
.nv.constant0.triton_poi_fused_leaky_relu_0:
	.zero		548
